//
// Generated by NVIDIA NVVM Compiler
//
// Compiler Build ID: CL-36424714
// Cuda compilation tools, release 13.0, V13.0.88
// Based on NVVM 20.0.0
//

.version 9.0
.target sm_100
.address_size 64

	// .globl	_Z5hellov
.extern .func  (.param .b32 func_retval0) vprintf
(
	.param .b64 vprintf_param_0,
	.param .b64 vprintf_param_1
)
;
.global .align 1 .b8 $str[26] = {104, 101, 108, 108, 111, 32, 119, 111, 114, 108, 100, 32, 102, 114, 111, 109, 32, 116, 104, 101, 32, 103, 112, 117, 10};

.visible .entry _Z5hellov()
{
	.reg .b32 	%r<3>;
	.reg .b64 	%rd<3>;

	mov.u64 	%rd1, $str;
	cvta.global.u64 	%rd2, %rd1;
	{ // callseq 0, 0
	.param .b64 param0;
	st.param.b64 	[param0], %rd2;
	.param .b64 param1;
	st.param.b64 	[param1], 0;
	.param .b32 retval0;
	call.uni (retval0), 
	vprintf, 
	(
	param0, 
	param1
	);
	ld.param.b32 	%r1, [retval0];
	} // callseq 0
	ret;

}


// ===== COMPILED SASS (sm_100) =====

	.target	sm_100

	.elftype	@"ET_EXEC"


//--------------------- .note.nv.tkinfo           --------------------------
	.section	.note.nv.tkinfo,"",@"SHT_NOTE"
	.sectionflags	@"SHF_NOTE_NV_TKINFO"
	.tkinfo
        /*0018*/ 	.word	0x00000002
        /*0030*/ 	.string	""
        /*0030*/ 	.string	"ptxas"
        /*0030*/ 	.string	"Cuda compilation tools, release 13.0, V13.0.88"
        /*0030*/ 	.string	"Build cuda_13.0.r13.0/compiler.36424714_0"
        /*0030*/ 	.string	"-arch sm_100 -m 64 "



//--------------------- .note.nv.cuinfo           --------------------------
	.section	.note.nv.cuinfo,"",@"SHT_NOTE"
	.sectionflags	@"SHF_NOTE_NV_CUINFO"
        /*0018*/ 	.short	0x0002
        /*001a*/ 	.short	0x0064
        /*001c*/ 	.short	0x0082
	.zero		2


//--------------------- .nv.info                  --------------------------
	.section	.nv.info,"",@"SHT_CUDA_INFO"
	.align	4


	//----- nvinfo : EIATTR_REGCOUNT
	.align		4
        /*0000*/ 	.byte	0x04, 0x2f
        /*0002*/ 	.short	(.L_2 - .L_1)
	.align		4
.L_1:
        /*0004*/ 	.word	index@(_Z5hellov)
        /*0008*/ 	.word	0x00000018


	//----- nvinfo : EIATTR_FRAME_SIZE
	.align		4
.L_2:
        /*000c*/ 	.byte	0x04, 0x11
        /*000e*/ 	.short	(.L_4 - .L_3)
	.align		4
.L_3:
        /*0010*/ 	.word	index@(_Z5hellov)
        /*0014*/ 	.word	0x00000000


	//----- nvinfo : EIATTR_MIN_STACK_SIZE
	.align		4
.L_4:
        /*0018*/ 	.byte	0x04, 0x12
        /*001a*/ 	.short	(.L_6 - .L_5)
	.align		4
.L_5:
        /*001c*/ 	.word	index@(_Z5hellov)
        /*0020*/ 	.word	0x00000000
.L_6:


//--------------------- .nv.compat                --------------------------
	.section	.nv.compat,"",@"SHT_CUDA_COMPAT_INFO"
	.align	4
        /*0000*/ 	.byte	0x02, 0x09, 0x00, 0x00, 0x02, 0x02, 0x01, 0x00, 0x02, 0x05, 0x05, 0x00, 0x03, 0x07, 0x01, 0x01
        /*0010*/ 	.byte	0x02, 0x03, 0x00, 0x00, 0x02, 0x06, 0x01, 0x00, 0x04, 0x0b, 0x08, 0x00, 0x09, 0x00, 0x00, 0x00
        /*0020*/ 	.byte	0x00, 0x00, 0x00, 0x00


//--------------------- .nv.info._Z5hellov        --------------------------
	.section	.nv.info._Z5hellov,"",@"SHT_CUDA_INFO"
	.sectionflags	@""
	.align	4


	//----- nvinfo : EIATTR_CUDA_API_VERSION
	.align		4
        /*0000*/ 	.byte	0x04, 0x37
        /*0002*/ 	.short	(.L_8 - .L_7)
.L_7:
        /*0004*/ 	.word	0x00000082


	//----- nvinfo : EIATTR_SPARSE_MMA_MASK
	.align		4
.L_8:
        /*0008*/ 	.byte	0x03, 0x50
        /*000a*/ 	.short	0x0000


	//----- nvinfo : EIATTR_MAXREG_COUNT
	.align		4
        /*000c*/ 	.byte	0x03, 0x1b
        /*000e*/ 	.short	0x00ff


	//----- nvinfo : EIATTR_EXTERNS
	.align		4
        /*0010*/ 	.byte	0x04, 0x0f
        /*0012*/ 	.short	(.L_10 - .L_9)


	//   ....[0]....
	.align		4
.L_9:
        /*0014*/ 	.word	index@(vprintf)


	//----- nvinfo : EIATTR_MERCURY_ISA_VERSION
	.align		4
.L_10:
        /*0018*/ 	.byte	0x03, 0x5f
        /*001a*/ 	.short	0x0101


	//----- nvinfo : EIATTR_VRC_CTA_INIT_COUNT
	.align		4
        /*001c*/ 	.byte	0x02, 0x4a
	.zero		1
	.zero		1


	//----- nvinfo : EIATTR_SYSCALL_OFFSETS
	.align		4
        /*0020*/ 	.byte	0x04, 0x46
        /*0022*/ 	.short	(.L_12 - .L_11)


	//   ....[0]....
.L_11:
        /*0024*/ 	.word	0x00000080


	//----- nvinfo : EIATTR_EXIT_INSTR_OFFSETS
	.align		4
.L_12:
        /*0028*/ 	.byte	0x04, 0x1c
        /*002a*/ 	.short	(.L_14 - .L_13)


	//   ....[0]....
.L_13:
        /*002c*/ 	.word	0x00000090


	//----- nvinfo : EIATTR_SW_WAR
	.align		4
.L_14:
        /*0030*/ 	.byte	0x04, 0x36
        /*0032*/ 	.short	(.L_16 - .L_15)
.L_15:
        /*0034*/ 	.word	0x00000008
.L_16:


//--------------------- .nv.callgraph             --------------------------
	.section	.nv.callgraph,"",@"SHT_CUDA_CALLGRAPH"
	.align	4
	.sectionentsize	8
	.align		4
        /*0000*/ 	.word	0x00000000
	.align		4
        /*0004*/ 	.word	0xffffffff
	.align		4
        /*0008*/ 	.word	index@(_Z5hellov)
	.align		4
        /*000c*/ 	.word	index@(vprintf)
	.align		4
        /*0010*/ 	.word	0x00000000
	.align		4
        /*0014*/ 	.word	0xfffffffe
	.align		4
        /*0018*/ 	.word	0x00000000
	.align		4
        /*001c*/ 	.word	0xfffffffd
	.align		4
        /*0020*/ 	.word	0x00000000
	.align		4
        /*0024*/ 	.word	0xfffffffc


//--------------------- .nv.constant4             --------------------------
	.section	.nv.constant4,"a",@progbits
	.align	8
	.align		8
.nv.constant4:
        /*0000*/ 	.dword	vprintf
	.align		8
        /*0008*/ 	.dword	$str


//--------------------- .text._Z5hellov           --------------------------
	.section	.text._Z5hellov,"ax",@progbits
	.align	128
        .global         _Z5hellov
        .type           _Z5hellov,@function
        .size           _Z5hellov,(.L_x_2 - _Z5hellov)
        .other          _Z5hellov,@"STO_CUDA_ENTRY STV_DEFAULT"
_Z5hellov:
.text._Z5hellov:
[----:B------:R-:W0:Y:S01]  /*0000*/  LDC R1, c[0x0][0x37c] ;  /* 0x0000df00ff017b82 */ /* 0x000e220000000800 */
[----:B------:R-:W-:Y:S01]  /*0010*/  MOV R0, 0x0 ;  /* 0x0000000000007802 */ /* 0x000fe20000000f00 */
[----:B------:R-:W1:Y:S01]  /*0020*/  LDCU.64 UR4, c[0x4][0x8] ;  /* 0x01000100ff0477ac */ /* 0x000e620008000a00 */
[----:B------:R-:W-:-:S05]  /*0030*/  CS2R R6, SRZ ;  /* 0x0000000000067805 */ /* 0x000fca000001ff00 */
[----:B------:R2:W3:Y:S01]  /*0040*/  LDC.64 R2, c[0x4][R0] ;  /* 0x0100000000027b82 */ /* 0x0004e20000000a00 */
[----:B-1----:R-:W-:Y:S02]  /*0050*/  IMAD.U32 R4, RZ, RZ, UR4 ;  /* 0x00000004ff047e24 */ /* 0x002fe4000f8e00ff */
[----:B--2---:R-:W-:-:S07]  /*0060*/  IMAD.U32 R5, RZ, RZ, UR5 ;  /* 0x00000005ff057e24 */ /* 0x004fce000f8e00ff */
[----:B------:R-:W-:-:S07]  /*0070*/  LEPC R20, `(.L_x_0) ;  /* 0x000000001014794e */ /* 0x000fce0000000000 */
[----:B0--3--:R-:W-:Y:S05]  /*0080*/  CALL.ABS.NOINC R2 ;  /* 0x0000000002007343 */ /* 0x009fea0003c00000 */
.L_x_0:
[----:B------:R-:W-:Y:S05]  /*0090*/  EXIT ;  /* 0x000000000000794d */ /* 0x000fea0003800000 */
.L_x_1:
[----:B------:R-:W-:-:S00]  /*00a0*/  BRA `(.L_x_1) ;  /* 0xfffffffc00fc7947 */ /* 0x000fc0000383ffff */
[----:B------:R-:W-:-:S00]  /*00b0*/  NOP ;  /* 0x0000000000007918 */ /* 0x000fc00000000000 */
        /* <DEDUP_REMOVED lines=12> */
.L_x_2:


//--------------------- .nv.global.init           --------------------------
	.section	.nv.global.init,"aw",@progbits
.nv.global.init:
	.type		$str,@object
	.size		$str,(.L_0 - $str)
$str:
        /*0000*/ 	.byte	0x68, 0x65, 0x6c, 0x6c, 0x6f, 0x20, 0x77, 0x6f, 0x72, 0x6c, 0x64, 0x20, 0x66, 0x72, 0x6f, 0x6d
        /*0010*/ 	.byte	0x20, 0x74, 0x68, 0x65, 0x20, 0x67, 0x70, 0x75, 0x0a, 0x00
.L_0:


//--------------------- .nv.shared.reserved.0     --------------------------
	.section	.nv.shared.reserved.0,"aw",@nobits
	.weak		__nv_reservedSMEM_offset_0_alias
	.size		__nv_reservedSMEM_offset_0_alias, 0, 64
	.other		__nv_reservedSMEM_offset_0_alias,@"STO_CUDA_RESERVED_SHARED STV_DEFAULT"
__nv_reservedSMEM_offset_0_alias:
	.zero		0
	.zero		64


//--------------------- .nv.constant0._Z5hellov   --------------------------
	.section	.nv.constant0._Z5hellov,"a",@progbits
	.sectionflags	@""
	.align	4
.nv.constant0._Z5hellov:
	.zero		896


//--------------------- SYMBOLS --------------------------

	.type		.nv.reservedSmem.offset0,@object
	.size		.nv.reservedSmem.offset0,0x4
	.type		vprintf,@function
